//
// Generated by NVIDIA NVVM Compiler
//
// Compiler Build ID: CL-36424714
// Cuda compilation tools, release 13.0, V13.0.88
// Based on NVVM 20.0.0
//

.version 9.0
.target sm_100
.address_size 64

	// .globl	_Z8kernel_Av

.visible .entry _Z8kernel_Av()
{
	.reg .pred 	%p<2>;
	.reg .b64 	%rd<4>;

	// begin inline asm
	mov.u64 %rd2, %globaltimer;
	// end inline asm
	add.s64 	%rd1, %rd2, 10000;
$L__BB0_1:
	// begin inline asm
	mov.u64 %rd3, %globaltimer;
	// end inline asm
	setp.lt.u64 	%p1, %rd3, %rd1;
	@%p1 bra 	$L__BB0_1;
	ret;

}
	// .globl	_Z8kernel_Bv
.visible .entry _Z8kernel_Bv()
{
	.reg .pred 	%p<2>;
	.reg .b64 	%rd<4>;

	// begin inline asm
	mov.u64 %rd2, %globaltimer;
	// end inline asm
	add.s64 	%rd1, %rd2, 20000;
$L__BB1_1:
	// begin inline asm
	mov.u64 %rd3, %globaltimer;
	// end inline asm
	setp.lt.u64 	%p1, %rd3, %rd1;
	@%p1 bra 	$L__BB1_1;
	ret;

}
	// .globl	_Z8kernel_Cv
.visible .entry _Z8kernel_Cv()
{
	.reg .pred 	%p<2>;
	.reg .b64 	%rd<4>;

	// begin inline asm
	mov.u64 %rd2, %globaltimer;
	// end inline asm
	add.s64 	%rd1, %rd2, 2000;
$L__BB2_1:
	// begin inline asm
	mov.u64 %rd3, %globaltimer;
	// end inline asm
	setp.lt.u64 	%p1, %rd3, %rd1;
	@%p1 bra 	$L__BB2_1;
	ret;

}
	// .globl	_Z8kernel_Dv
.visible .entry _Z8kernel_Dv()
{
	.reg .pred 	%p<2>;
	.reg .b64 	%rd<4>;

	// begin inline asm
	mov.u64 %rd2, %globaltimer;
	// end inline asm
	add.s64 	%rd1, %rd2, 30000;
$L__BB3_1:
	// begin inline asm
	mov.u64 %rd3, %globaltimer;
	// end inline asm
	setp.lt.u64 	%p1, %rd3, %rd1;
	@%p1 bra 	$L__BB3_1;
	ret;

}
	// .globl	_Z8kernel_Ev
.visible .entry _Z8kernel_Ev()
{
	.reg .pred 	%p<2>;
	.reg .b64 	%rd<4>;

	// begin inline asm
	mov.u64 %rd2, %globaltimer;
	// end inline asm
	add.s64 	%rd1, %rd2, 50000;
$L__BB4_1:
	// begin inline asm
	mov.u64 %rd3, %globaltimer;
	// end inline asm
	setp.lt.u64 	%p1, %rd3, %rd1;
	@%p1 bra 	$L__BB4_1;
	ret;

}


// ===== COMPILED SASS (sm_100) =====

	.target	sm_100

	.elftype	@"ET_EXEC"


//--------------------- .note.nv.tkinfo           --------------------------
	.section	.note.nv.tkinfo,"",@"SHT_NOTE"
	.sectionflags	@"SHF_NOTE_NV_TKINFO"
	.tkinfo
        /*0018*/ 	.word	0x00000002
        /*0030*/ 	.string	""
        /*0030*/ 	.string	"ptxas"
        /*0030*/ 	.string	"Cuda compilation tools, release 13.0, V13.0.88"
        /*0030*/ 	.string	"Build cuda_13.0.r13.0/compiler.36424714_0"
        /*0030*/ 	.string	"-arch sm_100 -m 64 "



//--------------------- .note.nv.cuinfo           --------------------------
	.section	.note.nv.cuinfo,"",@"SHT_NOTE"
	.sectionflags	@"SHF_NOTE_NV_CUINFO"
        /*0018*/ 	.short	0x0002
        /*001a*/ 	.short	0x0064
        /*001c*/ 	.short	0x0082
	.zero		2


//--------------------- .nv.info                  --------------------------
	.section	.nv.info,"",@"SHT_CUDA_INFO"
	.align	4


	//----- nvinfo : EIATTR_REGCOUNT
	.align		4
        /*0000*/ 	.byte	0x04, 0x2f
        /*0002*/ 	.short	(.L_1 - .L_0)
	.align		4
.L_0:
        /*0004*/ 	.word	index@(_Z8kernel_Av)
        /*0008*/ 	.word	0x0000000a


	//----- nvinfo : EIATTR_FRAME_SIZE
	.align		4
.L_1:
        /*000c*/ 	.byte	0x04, 0x11
        /*000e*/ 	.short	(.L_3 - .L_2)
	.align		4
.L_2:
        /*0010*/ 	.word	index@(_Z8kernel_Av)
        /*0014*/ 	.word	0x00000000


	//----- nvinfo : EIATTR_REGCOUNT
	.align		4
.L_3:
        /*0018*/ 	.byte	0x04, 0x2f
        /*001a*/ 	.short	(.L_5 - .L_4)
	.align		4
.L_4:
        /*001c*/ 	.word	index@(_Z8kernel_Bv)
        /*0020*/ 	.word	0x0000000a


	//----- nvinfo : EIATTR_FRAME_SIZE
	.align		4
.L_5:
        /*0024*/ 	.byte	0x04, 0x11
        /*0026*/ 	.short	(.L_7 - .L_6)
	.align		4
.L_6:
        /*0028*/ 	.word	index@(_Z8kernel_Bv)
        /*002c*/ 	.word	0x00000000


	//----- nvinfo : EIATTR_REGCOUNT
	.align		4
.L_7:
        /*0030*/ 	.byte	0x04, 0x2f
        /*0032*/ 	.short	(.L_9 - .L_8)
	.align		4
.L_8:
        /*0034*/ 	.word	index@(_Z8kernel_Cv)
        /*0038*/ 	.word	0x0000000a


	//----- nvinfo : EIATTR_FRAME_SIZE
	.align		4
.L_9:
        /*003c*/ 	.byte	0x04, 0x11
        /*003e*/ 	.short	(.L_11 - .L_10)
	.align		4
.L_10:
        /*0040*/ 	.word	index@(_Z8kernel_Cv)
        /*0044*/ 	.word	0x00000000


	//----- nvinfo : EIATTR_REGCOUNT
	.align		4
.L_11:
        /*0048*/ 	.byte	0x04, 0x2f
        /*004a*/ 	.short	(.L_13 - .L_12)
	.align		4
.L_12:
        /*004c*/ 	.word	index@(_Z8kernel_Dv)
        /*0050*/ 	.word	0x0000000a


	//----- nvinfo : EIATTR_FRAME_SIZE
	.align		4
.L_13:
        /*0054*/ 	.byte	0x04, 0x11
        /*0056*/ 	.short	(.L_15 - .L_14)
	.align		4
.L_14:
        /*0058*/ 	.word	index@(_Z8kernel_Dv)
        /*005c*/ 	.word	0x00000000


	//----- nvinfo : EIATTR_REGCOUNT
	.align		4
.L_15:
        /*0060*/ 	.byte	0x04, 0x2f
        /*0062*/ 	.short	(.L_17 - .L_16)
	.align		4
.L_16:
        /*0064*/ 	.word	index@(_Z8kernel_Ev)
        /*0068*/ 	.word	0x0000000a


	//----- nvinfo : EIATTR_FRAME_SIZE
	.align		4
.L_17:
        /*006c*/ 	.byte	0x04, 0x11
        /*006e*/ 	.short	(.L_19 - .L_18)
	.align		4
.L_18:
        /*0070*/ 	.word	index@(_Z8kernel_Ev)
        /*0074*/ 	.word	0x00000000


	//----- nvinfo : EIATTR_MIN_STACK_SIZE
	.align		4
.L_19:
        /*0078*/ 	.byte	0x04, 0x12
        /*007a*/ 	.short	(.L_21 - .L_20)
	.align		4
.L_20:
        /*007c*/ 	.word	index@(_Z8kernel_Ev)
        /*0080*/ 	.word	0x00000000


	//----- nvinfo : EIATTR_MIN_STACK_SIZE
	.align		4
.L_21:
        /*0084*/ 	.byte	0x04, 0x12
        /*0086*/ 	.short	(.L_23 - .L_22)
	.align		4
.L_22:
        /*0088*/ 	.word	index@(_Z8kernel_Dv)
        /*008c*/ 	.word	0x00000000


	//----- nvinfo : EIATTR_MIN_STACK_SIZE
	.align		4
.L_23:
        /*0090*/ 	.byte	0x04, 0x12
        /*0092*/ 	.short	(.L_25 - .L_24)
	.align		4
.L_24:
        /*0094*/ 	.word	index@(_Z8kernel_Cv)
        /*0098*/ 	.word	0x00000000


	//----- nvinfo : EIATTR_MIN_STACK_SIZE
	.align		4
.L_25:
        /*009c*/ 	.byte	0x04, 0x12
        /*009e*/ 	.short	(.L_27 - .L_26)
	.align		4
.L_26:
        /*00a0*/ 	.word	index@(_Z8kernel_Bv)
        /*00a4*/ 	.word	0x00000000


	//----- nvinfo : EIATTR_MIN_STACK_SIZE
	.align		4
.L_27:
        /*00a8*/ 	.byte	0x04, 0x12
        /*00aa*/ 	.short	(.L_29 - .L_28)
	.align		4
.L_28:
        /*00ac*/ 	.word	index@(_Z8kernel_Av)
        /*00b0*/ 	.word	0x00000000
.L_29:


//--------------------- .nv.compat                --------------------------
	.section	.nv.compat,"",@"SHT_CUDA_COMPAT_INFO"
	.align	4
        /*0000*/ 	.byte	0x02, 0x09, 0x00, 0x00, 0x02, 0x02, 0x01, 0x00, 0x02, 0x05, 0x05, 0x00, 0x03, 0x07, 0x01, 0x01
        /*0010*/ 	.byte	0x02, 0x03, 0x00, 0x00, 0x02, 0x06, 0x01, 0x00, 0x04, 0x0b, 0x08, 0x00, 0x09, 0x00, 0x00, 0x00
        /*0020*/ 	.byte	0x00, 0x00, 0x00, 0x00


//--------------------- .nv.info._Z8kernel_Ev     --------------------------
	.section	.nv.info._Z8kernel_Ev,"",@"SHT_CUDA_INFO"
	.sectionflags	@""
	.align	4


	//----- nvinfo : EIATTR_CUDA_API_VERSION
	.align		4
        /*0000*/ 	.byte	0x04, 0x37
        /*0002*/ 	.short	(.L_31 - .L_30)
.L_30:
        /*0004*/ 	.word	0x00000082


	//----- nvinfo : EIATTR_SPARSE_MMA_MASK
	.align		4
.L_31:
        /*0008*/ 	.byte	0x03, 0x50
        /*000a*/ 	.short	0x0000


	//----- nvinfo : EIATTR_MAXREG_COUNT
	.align		4
        /*000c*/ 	.byte	0x03, 0x1b
        /*000e*/ 	.short	0x00ff


	//----- nvinfo : EIATTR_MERCURY_ISA_VERSION
	.align		4
        /*0010*/ 	.byte	0x03, 0x5f
        /*0012*/ 	.short	0x0101


	//----- nvinfo : EIATTR_VRC_CTA_INIT_COUNT
	.align		4
        /*0014*/ 	.byte	0x02, 0x4a
	.zero		1
	.zero		1


	//----- nvinfo : EIATTR_EXIT_INSTR_OFFSETS
	.align		4
        /*0018*/ 	.byte	0x04, 0x1c
        /*001a*/ 	.short	(.L_33 - .L_32)


	//   ....[0]....
.L_32:
        /*001c*/ 	.word	0x00000080


	//----- nvinfo : EIATTR_SW_WAR
	.align		4
.L_33:
        /*0020*/ 	.byte	0x04, 0x36
        /*0022*/ 	.short	(.L_35 - .L_34)
.L_34:
        /*0024*/ 	.word	0x00000008
.L_35:


//--------------------- .nv.info._Z8kernel_Dv     --------------------------
	.section	.nv.info._Z8kernel_Dv,"",@"SHT_CUDA_INFO"
	.sectionflags	@""
	.align	4


	//----- nvinfo : EIATTR_CUDA_API_VERSION
	.align		4
        /*0000*/ 	.byte	0x04, 0x37
        /*0002*/ 	.short	(.L_37 - .L_36)
.L_36:
        /*0004*/ 	.word	0x00000082


	//----- nvinfo : EIATTR_SPARSE_MMA_MASK
	.align		4
.L_37:
        /*0008*/ 	.byte	0x03, 0x50
        /*000a*/ 	.short	0x0000


	//----- nvinfo : EIATTR_MAXREG_COUNT
	.align		4
        /*000c*/ 	.byte	0x03, 0x1b
        /*000e*/ 	.short	0x00ff


	//----- nvinfo : EIATTR_MERCURY_ISA_VERSION
	.align		4
        /*0010*/ 	.byte	0x03, 0x5f
        /*0012*/ 	.short	0x0101


	//----- nvinfo : EIATTR_VRC_CTA_INIT_COUNT
	.align		4
        /*0014*/ 	.byte	0x02, 0x4a
	.zero		1
	.zero		1


	//----- nvinfo : EIATTR_EXIT_INSTR_OFFSETS
	.align		4
        /*0018*/ 	.byte	0x04, 0x1c
        /*001a*/ 	.short	(.L_39 - .L_38)


	//   ....[0]....
.L_38:
        /*001c*/ 	.word	0x00000080


	//----- nvinfo : EIATTR_SW_WAR
	.align		4
.L_39:
        /*0020*/ 	.byte	0x04, 0x36
        /*0022*/ 	.short	(.L_41 - .L_40)
.L_40:
        /*0024*/ 	.word	0x00000008
.L_41:


//--------------------- .nv.info._Z8kernel_Cv     --------------------------
	.section	.nv.info._Z8kernel_Cv,"",@"SHT_CUDA_INFO"
	.sectionflags	@""
	.align	4


	//----- nvinfo : EIATTR_CUDA_API_VERSION
	.align		4
        /*0000*/ 	.byte	0x04, 0x37
        /*0002*/ 	.short	(.L_43 - .L_42)
.L_42:
        /*0004*/ 	.word	0x00000082


	//----- nvinfo : EIATTR_SPARSE_MMA_MASK
	.align		4
.L_43:
        /*0008*/ 	.byte	0x03, 0x50
        /*000a*/ 	.short	0x0000


	//----- nvinfo : EIATTR_MAXREG_COUNT
	.align		4
        /*000c*/ 	.byte	0x03, 0x1b
        /*000e*/ 	.short	0x00ff


	//----- nvinfo : EIATTR_MERCURY_ISA_VERSION
	.align		4
        /*0010*/ 	.byte	0x03, 0x5f
        /*0012*/ 	.short	0x0101


	//----- nvinfo : EIATTR_VRC_CTA_INIT_COUNT
	.align		4
        /*0014*/ 	.byte	0x02, 0x4a
	.zero		1
	.zero		1


	//----- nvinfo : EIATTR_EXIT_INSTR_OFFSETS
	.align		4
        /*0018*/ 	.byte	0x04, 0x1c
        /*001a*/ 	.short	(.L_45 - .L_44)


	//   ....[0]....
.L_44:
        /*001c*/ 	.word	0x00000080


	//----- nvinfo : EIATTR_SW_WAR
	.align		4
.L_45:
        /*0020*/ 	.byte	0x04, 0x36
        /*0022*/ 	.short	(.L_47 - .L_46)
.L_46:
        /*0024*/ 	.word	0x00000008
.L_47:


//--------------------- .nv.info._Z8kernel_Bv     --------------------------
	.section	.nv.info._Z8kernel_Bv,"",@"SHT_CUDA_INFO"
	.sectionflags	@""
	.align	4


	//----- nvinfo : EIATTR_CUDA_API_VERSION
	.align		4
        /*0000*/ 	.byte	0x04, 0x37
        /*0002*/ 	.short	(.L_49 - .L_48)
.L_48:
        /*0004*/ 	.word	0x00000082


	//----- nvinfo : EIATTR_SPARSE_MMA_MASK
	.align		4
.L_49:
        /*0008*/ 	.byte	0x03, 0x50
        /*000a*/ 	.short	0x0000


	//----- nvinfo : EIATTR_MAXREG_COUNT
	.align		4
        /*000c*/ 	.byte	0x03, 0x1b
        /*000e*/ 	.short	0x00ff


	//----- nvinfo : EIATTR_MERCURY_ISA_VERSION
	.align		4
        /*0010*/ 	.byte	0x03, 0x5f
        /*0012*/ 	.short	0x0101


	//----- nvinfo : EIATTR_VRC_CTA_INIT_COUNT
	.align		4
        /*0014*/ 	.byte	0x02, 0x4a
	.zero		1
	.zero		1


	//----- nvinfo : EIATTR_EXIT_INSTR_OFFSETS
	.align		4
        /*0018*/ 	.byte	0x04, 0x1c
        /*001a*/ 	.short	(.L_51 - .L_50)


	//   ....[0]....
.L_50:
        /*001c*/ 	.word	0x00000080


	//----- nvinfo : EIATTR_SW_WAR
	.align		4
.L_51:
        /*0020*/ 	.byte	0x04, 0x36
        /*0022*/ 	.short	(.L_53 - .L_52)
.L_52:
        /*0024*/ 	.word	0x00000008
.L_53:


//--------------------- .nv.info._Z8kernel_Av     --------------------------
	.section	.nv.info._Z8kernel_Av,"",@"SHT_CUDA_INFO"
	.sectionflags	@""
	.align	4


	//----- nvinfo : EIATTR_CUDA_API_VERSION
	.align		4
        /*0000*/ 	.byte	0x04, 0x37
        /*0002*/ 	.short	(.L_55 - .L_54)
.L_54:
        /*0004*/ 	.word	0x00000082


	//----- nvinfo : EIATTR_SPARSE_MMA_MASK
	.align		4
.L_55:
        /*0008*/ 	.byte	0x03, 0x50
        /*000a*/ 	.short	0x0000


	//----- nvinfo : EIATTR_MAXREG_COUNT
	.align		4
        /*000c*/ 	.byte	0x03, 0x1b
        /*000e*/ 	.short	0x00ff


	//----- nvinfo : EIATTR_MERCURY_ISA_VERSION
	.align		4
        /*0010*/ 	.byte	0x03, 0x5f
        /*0012*/ 	.short	0x0101


	//----- nvinfo : EIATTR_VRC_CTA_INIT_COUNT
	.align		4
        /*0014*/ 	.byte	0x02, 0x4a
	.zero		1
	.zero		1


	//----- nvinfo : EIATTR_EXIT_INSTR_OFFSETS
	.align		4
        /*0018*/ 	.byte	0x04, 0x1c
        /*001a*/ 	.short	(.L_57 - .L_56)


	//   ....[0]....
.L_56:
        /*001c*/ 	.word	0x00000080


	//----- nvinfo : EIATTR_SW_WAR
	.align		4
.L_57:
        /*0020*/ 	.byte	0x04, 0x36
        /*0022*/ 	.short	(.L_59 - .L_58)
.L_58:
        /*0024*/ 	.word	0x00000008
.L_59:


//--------------------- .nv.callgraph             --------------------------
	.section	.nv.callgraph,"",@"SHT_CUDA_CALLGRAPH"
	.align	4
	.sectionentsize	8
	.align		4
        /*0000*/ 	.word	0x00000000
	.align		4
        /*0004*/ 	.word	0xffffffff
	.align		4
        /*0008*/ 	.word	0x00000000
	.align		4
        /*000c*/ 	.word	0xfffffffe
	.align		4
        /*0010*/ 	.word	0x00000000
	.align		4
        /*0014*/ 	.word	0xfffffffd
	.align		4
        /*0018*/ 	.word	0x00000000
	.align		4
        /*001c*/ 	.word	0xfffffffc


//--------------------- .text._Z8kernel_Ev        --------------------------
	.section	.text._Z8kernel_Ev,"ax",@progbits
	.align	128
        .global         _Z8kernel_Ev
        .type           _Z8kernel_Ev,@function
        .size           _Z8kernel_Ev,(.L_x_10 - _Z8kernel_Ev)
        .other          _Z8kernel_Ev,@"STO_CUDA_ENTRY STV_DEFAULT"
_Z8kernel_Ev:
.text._Z8kernel_Ev:
[----:B------:R-:W-:Y:S01]  /*0000*/  LDC R1, c[0x0][0x37c] ;  /* 0x0000df00ff017b82 */ /* 0x000fe20000000800 */
[----:B------:R-:W-:-:S06]  /*0010*/  CS2R R2, SR_GLOBALTIMERLO ;  /* 0x0000000000027805 */ /* 0x000fcc0000015200 */
[----:B------:R-:W-:-:S05]  /*0020*/  IADD3 R5, P0, PT, R2, 0xc350, RZ ;  /* 0x0000c35002057810 */ /* 0x000fca0007f1e0ff */
[----:B------:R-:W-:-:S08]  /*0030*/  IMAD.X R7, RZ, RZ, R3, P0 ;  /* 0x000000ffff077224 */ /* 0x000fd000000e0603 */
.L_x_0:
[----:B------:R-:W-:-:S06]  /*0040*/  CS2R R2, SR_GLOBALTIMERLO ;  /* 0x0000000000027805 */ /* 0x000fcc0000015200 */
[----:B------:R-:W-:-:S04]  /*0050*/  ISETP.GE.U32.AND P0, PT, R2, R5, PT ;  /* 0x000000050200720c */ /* 0x000fc80003f06070 */
[----:B------:R-:W-:-:S13]  /*0060*/  ISETP.GE.U32.AND.EX P0, PT, R3, R7, PT, P0 ;  /* 0x000000070300720c */ /* 0x000fda0003f06100 */
[----:B------:R-:W-:Y:S05]  /*0070*/  @!P0 BRA `(.L_x_0) ;  /* 0xfffffffc00f08947 */ /* 0x000fea000383ffff */
[----:B------:R-:W-:Y:S05]  /*0080*/  EXIT ;  /* 0x000000000000794d */ /* 0x000fea0003800000 */
.L_x_1:
[----:B------:R-:W-:-:S00]  /*0090*/  BRA `(.L_x_1) ;  /* 0xfffffffc00fc7947 */ /* 0x000fc0000383ffff */
[----:B------:R-:W-:-:S00]  /*00a0*/  NOP ;  /* 0x0000000000007918 */ /* 0x000fc00000000000 */
        /* <DEDUP_REMOVED lines=13> */
.L_x_10:


//--------------------- .text._Z8kernel_Dv        --------------------------
	.section	.text._Z8kernel_Dv,"ax",@progbits
	.align	128
        .global         _Z8kernel_Dv
        .type           _Z8kernel_Dv,@function
        .size           _Z8kernel_Dv,(.L_x_11 - _Z8kernel_Dv)
        .other          _Z8kernel_Dv,@"STO_CUDA_ENTRY STV_DEFAULT"
_Z8kernel_Dv:
.text._Z8kernel_Dv:
[----:B------:R-:W-:Y:S01]  /*0000*/  LDC R1, c[0x0][0x37c] ;  /* 0x0000df00ff017b82 */ /* 0x000fe20000000800 */
[----:B------:R-:W-:-:S06]  /*0010*/  CS2R R2, SR_GLOBALTIMERLO ;  /* 0x0000000000027805 */ /* 0x000fcc0000015200 */
[----:B------:R-:W-:-:S05]  /*0020*/  IADD3 R5, P0, PT, R2, 0x7530, RZ ;  /* 0x0000753002057810 */ /* 0x000fca0007f1e0ff */
[----:B------:R-:W-:-:S08]  /*0030*/  IMAD.X R7, RZ, RZ, R3, P0 ;  /* 0x000000ffff077224 */ /* 0x000fd000000e0603 */
.L_x_2:
[----:B------:R-:W-:-:S06]  /*0040*/  CS2R R2, SR_GLOBALTIMERLO ;  /* 0x0000000000027805 */ /* 0x000fcc0000015200 */
[----:B------:R-:W-:-:S04]  /*0050*/  ISETP.GE.U32.AND P0, PT, R2, R5, PT ;  /* 0x000000050200720c */ /* 0x000fc80003f06070 */
[----:B------:R-:W-:-:S13]  /*0060*/  ISETP.GE.U32.AND.EX P0, PT, R3, R7, PT, P0 ;  /* 0x000000070300720c */ /* 0x000fda0003f06100 */
[----:B------:R-:W-:Y:S05]  /*0070*/  @!P0 BRA `(.L_x_2) ;  /* 0xfffffffc00f08947 */ /* 0x000fea000383ffff */
[----:B------:R-:W-:Y:S05]  /*0080*/  EXIT ;  /* 0x000000000000794d */ /* 0x000fea0003800000 */
.L_x_3:
        /* <DEDUP_REMOVED lines=15> */
.L_x_11:


//--------------------- .text._Z8kernel_Cv        --------------------------
	.section	.text._Z8kernel_Cv,"ax",@progbits
	.align	128
        .global         _Z8kernel_Cv
        .type           _Z8kernel_Cv,@function
        .size           _Z8kernel_Cv,(.L_x_12 - _Z8kernel_Cv)
        .other          _Z8kernel_Cv,@"STO_CUDA_ENTRY STV_DEFAULT"
_Z8kernel_Cv:
.text._Z8kernel_Cv:
[----:B------:R-:W-:Y:S01]  /*0000*/  LDC R1, c[0x0][0x37c] ;  /* 0x0000df00ff017b82 */ /* 0x000fe20000000800 */
[----:B------:R-:W-:-:S06]  /*0010*/  CS2R R2, SR_GLOBALTIMERLO ;  /* 0x0000000000027805 */ /* 0x000fcc0000015200 */
[----:B------:R-:W-:-:S05]  /*0020*/  IADD3 R5, P0, PT, R2, 0x7d0, RZ ;  /* 0x000007d002057810 */ /* 0x000fca0007f1e0ff */
[----:B------:R-:W-:-:S08]  /*0030*/  IMAD.X R7, RZ, RZ, R3, P0 ;  /* 0x000000ffff077224 */ /* 0x000fd000000e0603 */
.L_x_4:
[----:B------:R-:W-:-:S06]  /*0040*/  CS2R R2, SR_GLOBALTIMERLO ;  /* 0x0000000000027805 */ /* 0x000fcc0000015200 */
[----:B------:R-:W-:-:S04]  /*0050*/  ISETP.GE.U32.AND P0, PT, R2, R5, PT ;  /* 0x000000050200720c */ /* 0x000fc80003f06070 */
[----:B------:R-:W-:-:S13]  /*0060*/  ISETP.GE.U32.AND.EX P0, PT, R3, R7, PT, P0 ;  /* 0x000000070300720c */ /* 0x000fda0003f06100 */
[----:B------:R-:W-:Y:S05]  /*0070*/  @!P0 BRA `(.L_x_4) ;  /* 0xfffffffc00f08947 */ /* 0x000fea000383ffff */
[----:B------:R-:W-:Y:S05]  /*0080*/  EXIT ;  /* 0x000000000000794d */ /* 0x000fea0003800000 */
.L_x_5:
        /* <DEDUP_REMOVED lines=15> */
.L_x_12:


//--------------------- .text._Z8kernel_Bv        --------------------------
	.section	.text._Z8kernel_Bv,"ax",@progbits
	.align	128
        .global         _Z8kernel_Bv
        .type           _Z8kernel_Bv,@function
        .size           _Z8kernel_Bv,(.L_x_13 - _Z8kernel_Bv)
        .other          _Z8kernel_Bv,@"STO_CUDA_ENTRY STV_DEFAULT"
_Z8kernel_Bv:
.text._Z8kernel_Bv:
[----:B------:R-:W-:Y:S01]  /*0000*/  LDC R1, c[0x0][0x37c] ;  /* 0x0000df00ff017b82 */ /* 0x000fe20000000800 */
[----:B------:R-:W-:-:S06]  /*0010*/  CS2R R2, SR_GLOBALTIMERLO ;  /* 0x0000000000027805 */ /* 0x000fcc0000015200 */
[----:B------:R-:W-:-:S05]  /*0020*/  IADD3 R5, P0, PT, R2, 0x4e20, RZ ;  /* 0x00004e2002057810 */ /* 0x000fca0007f1e0ff */
[----:B------:R-:W-:-:S08]  /*0030*/  IMAD.X R7, RZ, RZ, R3, P0 ;  /* 0x000000ffff077224 */ /* 0x000fd000000e0603 */
.L_x_6:
[----:B------:R-:W-:-:S06]  /*0040*/  CS2R R2, SR_GLOBALTIMERLO ;  /* 0x0000000000027805 */ /* 0x000fcc0000015200 */
[----:B------:R-:W-:-:S04]  /*0050*/  ISETP.GE.U32.AND P0, PT, R2, R5, PT ;  /* 0x000000050200720c */ /* 0x000fc80003f06070 */
[----:B------:R-:W-:-:S13]  /*0060*/  ISETP.GE.U32.AND.EX P0, PT, R3, R7, PT, P0 ;  /* 0x000000070300720c */ /* 0x000fda0003f06100 */
[----:B------:R-:W-:Y:S05]  /*0070*/  @!P0 BRA `(.L_x_6) ;  /* 0xfffffffc00f08947 */ /* 0x000fea000383ffff */
[----:B------:R-:W-:Y:S05]  /*0080*/  EXIT ;  /* 0x000000000000794d */ /* 0x000fea0003800000 */
.L_x_7:
        /* <DEDUP_REMOVED lines=15> */
.L_x_13:


//--------------------- .text._Z8kernel_Av        --------------------------
	.section	.text._Z8kernel_Av,"ax",@progbits
	.align	128
        .global         _Z8kernel_Av
        .type           _Z8kernel_Av,@function
        .size           _Z8kernel_Av,(.L_x_14 - _Z8kernel_Av)
        .other          _Z8kernel_Av,@"STO_CUDA_ENTRY STV_DEFAULT"
_Z8kernel_Av:
.text._Z8kernel_Av:
[----:B------:R-:W-:Y:S01]  /*0000*/  LDC R1, c[0x0][0x37c] ;  /* 0x0000df00ff017b82 */ /* 0x000fe20000000800 */
[----:B------:R-:W-:-:S06]  /*0010*/  CS2R R2, SR_GLOBALTIMERLO ;  /* 0x0000000000027805 */ /* 0x000fcc0000015200 */
[----:B------:R-:W-:-:S05]  /*0020*/  IADD3 R5, P0, PT, R2, 0x2710, RZ ;  /* 0x0000271002057810 */ /* 0x000fca0007f1e0ff */
[----:B------:R-:W-:-:S08]  /*0030*/  IMAD.X R7, RZ, RZ, R3, P0 ;  /* 0x000000ffff077224 */ /* 0x000fd000000e0603 */
.L_x_8:
[----:B------:R-:W-:-:S06]  /*0040*/  CS2R R2, SR_GLOBALTIMERLO ;  /* 0x0000000000027805 */ /* 0x000fcc0000015200 */
[----:B------:R-:W-:-:S04]  /*0050*/  ISETP.GE.U32.AND P0, PT, R2, R5, PT ;  /* 0x000000050200720c */ /* 0x000fc80003f06070 */
[----:B------:R-:W-:-:S13]  /*0060*/  ISETP.GE.U32.AND.EX P0, PT, R3, R7, PT, P0 ;  /* 0x000000070300720c */ /* 0x000fda0003f06100 */
[----:B------:R-:W-:Y:S05]  /*0070*/  @!P0 BRA `(.L_x_8) ;  /* 0xfffffffc00f08947 */ /* 0x000fea000383ffff */
[----:B------:R-:W-:Y:S05]  /*0080*/  EXIT ;  /* 0x000000000000794d */ /* 0x000fea0003800000 */
.L_x_9:
        /* <DEDUP_REMOVED lines=15> */
.L_x_14:


//--------------------- .nv.shared.reserved.0     --------------------------
	.section	.nv.shared.reserved.0,"aw",@nobits
	.weak		__nv_reservedSMEM_offset_0_alias
	.size		__nv_reservedSMEM_offset_0_alias, 0, 64
	.other		__nv_reservedSMEM_offset_0_alias,@"STO_CUDA_RESERVED_SHARED STV_DEFAULT"
__nv_reservedSMEM_offset_0_alias:
	.zero		0
	.zero		64


//--------------------- .nv.constant0._Z8kernel_Ev --------------------------
	.section	.nv.constant0._Z8kernel_Ev,"a",@progbits
	.sectionflags	@""
	.align	4
.nv.constant0._Z8kernel_Ev:
	.zero		896


//--------------------- .nv.constant0._Z8kernel_Dv --------------------------
	.section	.nv.constant0._Z8kernel_Dv,"a",@progbits
	.sectionflags	@""
	.align	4
.nv.constant0._Z8kernel_Dv:
	.zero		896


//--------------------- .nv.constant0._Z8kernel_Cv --------------------------
	.section	.nv.constant0._Z8kernel_Cv,"a",@progbits
	.sectionflags	@""
	.align	4
.nv.constant0._Z8kernel_Cv:
	.zero		896


//--------------------- .nv.constant0._Z8kernel_Bv --------------------------
	.section	.nv.constant0._Z8kernel_Bv,"a",@progbits
	.sectionflags	@""
	.align	4
.nv.constant0._Z8kernel_Bv:
	.zero		896


//--------------------- .nv.constant0._Z8kernel_Av --------------------------
	.section	.nv.constant0._Z8kernel_Av,"a",@progbits
	.sectionflags	@""
	.align	4
.nv.constant0._Z8kernel_Av:
	.zero		896


//--------------------- SYMBOLS --------------------------

	.type		.nv.reservedSmem.offset0,@object
	.size		.nv.reservedSmem.offset0,0x4
